//
// Generated by NVIDIA NVVM Compiler
//
// Compiler Build ID: CL-36424714
// Cuda compilation tools, release 13.0, V13.0.88
// Based on NVVM 20.0.0
//

.version 9.0
.target sm_100
.address_size 64

	// .globl	_Z9addKernelPiPKiS1_
.extern .shared .align 16 .b8 cache[];

.visible .entry _Z9addKernelPiPKiS1_(
	.param .u64 .ptr .align 1 _Z9addKernelPiPKiS1__param_0,
	.param .u64 .ptr .align 1 _Z9addKernelPiPKiS1__param_1,
	.param .u64 .ptr .align 1 _Z9addKernelPiPKiS1__param_2
)
{
	.reg .b32 	%r<5>;
	.reg .b64 	%rd<11>;

	ld.param.u64 	%rd1, [_Z9addKernelPiPKiS1__param_0];
	ld.param.u64 	%rd2, [_Z9addKernelPiPKiS1__param_1];
	ld.param.u64 	%rd3, [_Z9addKernelPiPKiS1__param_2];
	cvta.to.global.u64 	%rd4, %rd1;
	cvta.to.global.u64 	%rd5, %rd3;
	cvta.to.global.u64 	%rd6, %rd2;
	mov.u32 	%r1, %tid.x;
	mul.wide.u32 	%rd7, %r1, 4;
	add.s64 	%rd8, %rd6, %rd7;
	ld.global.u32 	%r2, [%rd8];
	add.s64 	%rd9, %rd5, %rd7;
	ld.global.u32 	%r3, [%rd9];
	mul.lo.s32 	%r4, %r3, %r2;
	add.s64 	%rd10, %rd4, %rd7;
	st.global.u32 	[%rd10], %r4;
	ret;

}
	// .globl	_Z9dotKernelPfS_S_
.visible .entry _Z9dotKernelPfS_S_(
	.param .u64 .ptr .align 1 _Z9dotKernelPfS_S__param_0,
	.param .u64 .ptr .align 1 _Z9dotKernelPfS_S__param_1,
	.param .u64 .ptr .align 1 _Z9dotKernelPfS_S__param_2
)
{
	.reg .b32 	%r<5>;
	.reg .b32 	%f<4>;
	.reg .b64 	%rd<11>;

	ld.param.u64 	%rd1, [_Z9dotKernelPfS_S__param_0];
	ld.param.u64 	%rd2, [_Z9dotKernelPfS_S__param_1];
	ld.param.u64 	%rd3, [_Z9dotKernelPfS_S__param_2];
	cvta.to.global.u64 	%rd4, %rd1;
	cvta.to.global.u64 	%rd5, %rd3;
	cvta.to.global.u64 	%rd6, %rd2;
	mov.u32 	%r1, %ctaid.x;
	mov.u32 	%r2, %ntid.x;
	mov.u32 	%r3, %tid.x;
	mad.lo.s32 	%r4, %r1, %r2, %r3;
	mul.wide.s32 	%rd7, %r4, 4;
	add.s64 	%rd8, %rd6, %rd7;
	ld.global.f32 	%f1, [%rd8];
	add.s64 	%rd9, %rd5, %rd7;
	ld.global.f32 	%f2, [%rd9];
	mul.f32 	%f3, %f1, %f2;
	add.s64 	%rd10, %rd4, %rd7;
	st.global.f32 	[%rd10], %f3;
	ret;

}
	// .globl	_Z15dotKnenel_opt_1PfS_S_
.visible .entry _Z15dotKnenel_opt_1PfS_S_(
	.param .u64 .ptr .align 1 _Z15dotKnenel_opt_1PfS_S__param_0,
	.param .u64 .ptr .align 1 _Z15dotKnenel_opt_1PfS_S__param_1,
	.param .u64 .ptr .align 1 _Z15dotKnenel_opt_1PfS_S__param_2
)
{
	.reg .pred 	%p<6>;
	.reg .b32 	%r<19>;
	.reg .b32 	%f<8>;
	.reg .b64 	%rd<12>;

	ld.param.u64 	%rd1, [_Z15dotKnenel_opt_1PfS_S__param_0];
	ld.param.u64 	%rd2, [_Z15dotKnenel_opt_1PfS_S__param_1];
	ld.param.u64 	%rd3, [_Z15dotKnenel_opt_1PfS_S__param_2];
	cvta.to.global.u64 	%rd4, %rd3;
	cvta.to.global.u64 	%rd5, %rd2;
	mov.u32 	%r1, %tid.x;
	mov.u32 	%r2, %ctaid.x;
	mov.u32 	%r3, %ntid.x;
	mad.lo.s32 	%r7, %r2, %r3, %r1;
	mul.wide.s32 	%rd6, %r7, 4;
	add.s64 	%rd7, %rd5, %rd6;
	ld.global.f32 	%f1, [%rd7];
	add.s64 	%rd8, %rd4, %rd6;
	ld.global.f32 	%f2, [%rd8];
	mul.f32 	%f3, %f1, %f2;
	shl.b32 	%r8, %r1, 2;
	mov.u32 	%r9, cache;
	add.s32 	%r10, %r9, %r8;
	st.shared.f32 	[%r10], %f3;
	bar.sync 	0;
	setp.gt.s32 	%p1, %r7, 1048575;
	@%p1 bra 	$L__BB2_8;
	setp.lt.u32 	%p2, %r3, 2;
	@%p2 bra 	$L__BB2_6;
	mov.b32 	%r18, 1;
$L__BB2_3:
	shl.b32 	%r5, %r18, 1;
	mul.lo.s32 	%r6, %r5, %r1;
	setp.ge.u32 	%p3, %r6, %r3;
	@%p3 bra 	$L__BB2_5;
	add.s32 	%r12, %r6, %r18;
	shl.b32 	%r13, %r12, 2;
	add.s32 	%r15, %r9, %r13;
	ld.shared.f32 	%f4, [%r15];
	shl.b32 	%r16, %r6, 2;
	add.s32 	%r17, %r9, %r16;
	ld.shared.f32 	%f5, [%r17];
	add.f32 	%f6, %f4, %f5;
	st.shared.f32 	[%r17], %f6;
$L__BB2_5:
	bar.sync 	0;
	setp.lt.u32 	%p4, %r5, %r3;
	mov.u32 	%r18, %r5;
	@%p4 bra 	$L__BB2_3;
$L__BB2_6:
	setp.ne.s32 	%p5, %r1, 0;
	@%p5 bra 	$L__BB2_8;
	ld.shared.f32 	%f7, [cache];
	cvta.to.global.u64 	%rd9, %rd1;
	mul.wide.u32 	%rd10, %r2, 4;
	add.s64 	%rd11, %rd9, %rd10;
	st.global.f32 	[%rd11], %f7;
$L__BB2_8:
	ret;

}
	// .globl	_Z15dotKnenel_opt_2PfS_S_
.visible .entry _Z15dotKnenel_opt_2PfS_S_(
	.param .u64 .ptr .align 1 _Z15dotKnenel_opt_2PfS_S__param_0,
	.param .u64 .ptr .align 1 _Z15dotKnenel_opt_2PfS_S__param_1,
	.param .u64 .ptr .align 1 _Z15dotKnenel_opt_2PfS_S__param_2
)
{
	.reg .pred 	%p<6>;
	.reg .b32 	%r<19>;
	.reg .b32 	%f<9>;
	.reg .b64 	%rd<10>;

	ld.param.u64 	%rd1, [_Z15dotKnenel_opt_2PfS_S__param_0];
	ld.param.u64 	%rd2, [_Z15dotKnenel_opt_2PfS_S__param_1];
	ld.param.u64 	%rd3, [_Z15dotKnenel_opt_2PfS_S__param_2];
	cvta.to.global.u64 	%rd4, %rd3;
	cvta.to.global.u64 	%rd5, %rd2;
	mov.u32 	%r1, %tid.x;
	mov.u32 	%r6, %ctaid.x;
	mov.u32 	%r2, %ntid.x;
	mad.lo.s32 	%r7, %r6, %r2, %r1;
	mul.wide.s32 	%rd6, %r7, 4;
	add.s64 	%rd7, %rd5, %rd6;
	ld.global.f32 	%f1, [%rd7];
	add.s64 	%rd8, %rd4, %rd6;
	ld.global.f32 	%f2, [%rd8];
	mul.f32 	%f3, %f1, %f2;
	shl.b32 	%r8, %r1, 2;
	mov.u32 	%r9, cache;
	add.s32 	%r10, %r9, %r8;
	st.shared.f32 	[%r10], %f3;
	bar.sync 	0;
	setp.gt.s32 	%p1, %r7, 1048575;
	@%p1 bra 	$L__BB3_8;
	setp.lt.u32 	%p2, %r2, 2;
	@%p2 bra 	$L__BB3_6;
	mov.b32 	%r18, 1;
$L__BB3_3:
	shl.b32 	%r4, %r18, 1;
	mul.lo.s32 	%r5, %r4, %r1;
	setp.ge.u32 	%p3, %r5, %r2;
	@%p3 bra 	$L__BB3_5;
	add.s32 	%r12, %r5, %r18;
	shl.b32 	%r13, %r12, 2;
	add.s32 	%r15, %r9, %r13;
	ld.shared.f32 	%f4, [%r15];
	shl.b32 	%r16, %r5, 2;
	add.s32 	%r17, %r9, %r16;
	ld.shared.f32 	%f5, [%r17];
	add.f32 	%f6, %f4, %f5;
	st.shared.f32 	[%r17], %f6;
$L__BB3_5:
	bar.sync 	0;
	setp.lt.u32 	%p4, %r4, %r2;
	mov.u32 	%r18, %r4;
	@%p4 bra 	$L__BB3_3;
$L__BB3_6:
	setp.ne.s32 	%p5, %r1, 0;
	@%p5 bra 	$L__BB3_8;
	ld.shared.f32 	%f7, [cache];
	cvta.to.global.u64 	%rd9, %rd1;
	atom.global.add.f32 	%f8, [%rd9], %f7;
$L__BB3_8:
	ret;

}


// ===== COMPILED SASS (sm_100) =====

	.target	sm_100

	.elftype	@"ET_EXEC"


//--------------------- .note.nv.tkinfo           --------------------------
	.section	.note.nv.tkinfo,"",@"SHT_NOTE"
	.sectionflags	@"SHF_NOTE_NV_TKINFO"
	.tkinfo
        /*0018*/ 	.word	0x00000002
        /*0030*/ 	.string	""
        /*0030*/ 	.string	"ptxas"
        /*0030*/ 	.string	"Cuda compilation tools, release 13.0, V13.0.88"
        /*0030*/ 	.string	"Build cuda_13.0.r13.0/compiler.36424714_0"
        /*0030*/ 	.string	"-arch sm_100 -m 64 "



//--------------------- .note.nv.cuinfo           --------------------------
	.section	.note.nv.cuinfo,"",@"SHT_NOTE"
	.sectionflags	@"SHF_NOTE_NV_CUINFO"
        /*0018*/ 	.short	0x0002
        /*001a*/ 	.short	0x0064
        /*001c*/ 	.short	0x0082
	.zero		2


//--------------------- .nv.info                  --------------------------
	.section	.nv.info,"",@"SHT_CUDA_INFO"
	.align	4


	//----- nvinfo : EIATTR_REGCOUNT
	.align		4
        /*0000*/ 	.byte	0x04, 0x2f
        /*0002*/ 	.short	(.L_1 - .L_0)
	.align		4
.L_0:
        /*0004*/ 	.word	index@(_Z9addKernelPiPKiS1_)
        /*0008*/ 	.word	0x0000000c


	//----- nvinfo : EIATTR_FRAME_SIZE
	.align		4
.L_1:
        /*000c*/ 	.byte	0x04, 0x11
        /*000e*/ 	.short	(.L_3 - .L_2)
	.align		4
.L_2:
        /*0010*/ 	.word	index@(_Z9addKernelPiPKiS1_)
        /*0014*/ 	.word	0x00000000


	//----- nvinfo : EIATTR_REGCOUNT
	.align		4
.L_3:
        /*0018*/ 	.byte	0x04, 0x2f
        /*001a*/ 	.short	(.L_5 - .L_4)
	.align		4
.L_4:
        /*001c*/ 	.word	index@(_Z9dotKernelPfS_S_)
        /*0020*/ 	.word	0x0000000c


	//----- nvinfo : EIATTR_FRAME_SIZE
	.align		4
.L_5:
        /*0024*/ 	.byte	0x04, 0x11
        /*0026*/ 	.short	(.L_7 - .L_6)
	.align		4
.L_6:
        /*0028*/ 	.word	index@(_Z9dotKernelPfS_S_)
        /*002c*/ 	.word	0x00000000


	//----- nvinfo : EIATTR_REGCOUNT
	.align		4
.L_7:
        /*0030*/ 	.byte	0x04, 0x2f
        /*0032*/ 	.short	(.L_9 - .L_8)
	.align		4
.L_8:
        /*0034*/ 	.word	index@(_Z15dotKnenel_opt_1PfS_S_)
        /*0038*/ 	.word	0x0000000c


	//----- nvinfo : EIATTR_FRAME_SIZE
	.align		4
.L_9:
        /*003c*/ 	.byte	0x04, 0x11
        /*003e*/ 	.short	(.L_11 - .L_10)
	.align		4
.L_10:
        /*0040*/ 	.word	index@(_Z15dotKnenel_opt_1PfS_S_)
        /*0044*/ 	.word	0x00000000


	//----- nvinfo : EIATTR_REGCOUNT
	.align		4
.L_11:
        /*0048*/ 	.byte	0x04, 0x2f
        /*004a*/ 	.short	(.L_13 - .L_12)
	.align		4
.L_12:
        /*004c*/ 	.word	index@(_Z15dotKnenel_opt_2PfS_S_)
        /*0050*/ 	.word	0x0000000c


	//----- nvinfo : EIATTR_FRAME_SIZE
	.align		4
.L_13:
        /*0054*/ 	.byte	0x04, 0x11
        /*0056*/ 	.short	(.L_15 - .L_14)
	.align		4
.L_14:
        /*0058*/ 	.word	index@(_Z15dotKnenel_opt_2PfS_S_)
        /*005c*/ 	.word	0x00000000


	//----- nvinfo : EIATTR_MIN_STACK_SIZE
	.align		4
.L_15:
        /*0060*/ 	.byte	0x04, 0x12
        /*0062*/ 	.short	(.L_17 - .L_16)
	.align		4
.L_16:
        /*0064*/ 	.word	index@(_Z15dotKnenel_opt_2PfS_S_)
        /*0068*/ 	.word	0x00000000


	//----- nvinfo : EIATTR_MIN_STACK_SIZE
	.align		4
.L_17:
        /*006c*/ 	.byte	0x04, 0x12
        /*006e*/ 	.short	(.L_19 - .L_18)
	.align		4
.L_18:
        /*0070*/ 	.word	index@(_Z15dotKnenel_opt_1PfS_S_)
        /*0074*/ 	.word	0x00000000


	//----- nvinfo : EIATTR_MIN_STACK_SIZE
	.align		4
.L_19:
        /*0078*/ 	.byte	0x04, 0x12
        /*007a*/ 	.short	(.L_21 - .L_20)
	.align		4
.L_20:
        /*007c*/ 	.word	index@(_Z9dotKernelPfS_S_)
        /*0080*/ 	.word	0x00000000


	//----- nvinfo : EIATTR_MIN_STACK_SIZE
	.align		4
.L_21:
        /*0084*/ 	.byte	0x04, 0x12
        /*0086*/ 	.short	(.L_23 - .L_22)
	.align		4
.L_22:
        /*0088*/ 	.word	index@(_Z9addKernelPiPKiS1_)
        /*008c*/ 	.word	0x00000000
.L_23:


//--------------------- .nv.compat                --------------------------
	.section	.nv.compat,"",@"SHT_CUDA_COMPAT_INFO"
	.align	4
        /*0000*/ 	.byte	0x02, 0x09, 0x00, 0x00, 0x02, 0x02, 0x01, 0x00, 0x02, 0x05, 0x05, 0x00, 0x03, 0x07, 0x01, 0x01
        /*0010*/ 	.byte	0x02, 0x03, 0x00, 0x00, 0x02, 0x06, 0x01, 0x00, 0x04, 0x0b, 0x08, 0x00, 0x09, 0x00, 0x00, 0x00
        /*0020*/ 	.byte	0x00, 0x00, 0x00, 0x00


//--------------------- .nv.info._Z15dotKnenel_opt_2PfS_S_ --------------------------
	.section	.nv.info._Z15dotKnenel_opt_2PfS_S_,"",@"SHT_CUDA_INFO"
	.sectionflags	@""
	.align	4


	//----- nvinfo : EIATTR_CUDA_API_VERSION
	.align		4
        /*0000*/ 	.byte	0x04, 0x37
        /*0002*/ 	.short	(.L_25 - .L_24)
.L_24:
        /*0004*/ 	.word	0x00000082


	//----- nvinfo : EIATTR_KPARAM_INFO
	.align		4
.L_25:
        /*0008*/ 	.byte	0x04, 0x17
        /*000a*/ 	.short	(.L_27 - .L_26)
.L_26:
        /*000c*/ 	.word	0x00000000
        /*0010*/ 	.short	0x0002
        /*0012*/ 	.short	0x0010
        /*0014*/ 	.byte	0x00, 0xf5, 0x21, 0x00


	//----- nvinfo : EIATTR_KPARAM_INFO
	.align		4
.L_27:
        /*0018*/ 	.byte	0x04, 0x17
        /*001a*/ 	.short	(.L_29 - .L_28)
.L_28:
        /*001c*/ 	.word	0x00000000
        /*0020*/ 	.short	0x0001
        /*0022*/ 	.short	0x0008
        /*0024*/ 	.byte	0x00, 0xf5, 0x21, 0x00


	//----- nvinfo : EIATTR_KPARAM_INFO
	.align		4
.L_29:
        /*0028*/ 	.byte	0x04, 0x17
        /*002a*/ 	.short	(.L_31 - .L_30)
.L_30:
        /*002c*/ 	.word	0x00000000
        /*0030*/ 	.short	0x0000
        /*0032*/ 	.short	0x0000
        /*0034*/ 	.byte	0x00, 0xf5, 0x21, 0x00


	//----- nvinfo : EIATTR_SPARSE_MMA_MASK
	.align		4
.L_31:
        /*0038*/ 	.byte	0x03, 0x50
        /*003a*/ 	.short	0x0000


	//----- nvinfo : EIATTR_MAXREG_COUNT
	.align		4
        /*003c*/ 	.byte	0x03, 0x1b
        /*003e*/ 	.short	0x00ff


	//----- nvinfo : EIATTR_NUM_BARRIERS
	.align		4
        /*0040*/ 	.byte	0x02, 0x4c
        /*0042*/ 	.byte	0x01
	.zero		1


	//----- nvinfo : EIATTR_MERCURY_ISA_VERSION
	.align		4
        /*0044*/ 	.byte	0x03, 0x5f
        /*0046*/ 	.short	0x0101


	//----- nvinfo : EIATTR_VRC_CTA_INIT_COUNT
	.align		4
        /*0048*/ 	.byte	0x02, 0x4a
	.zero		1
	.zero		1


	//----- nvinfo : EIATTR_EXIT_INSTR_OFFSETS
	.align		4
        /*004c*/ 	.byte	0x04, 0x1c
        /*004e*/ 	.short	(.L_33 - .L_32)


	//   ....[0]....
.L_32:
        /*0050*/ 	.word	0x00000140


	//   ....[1]....
        /*0054*/ 	.word	0x00000270


	//   ....[2]....
        /*0058*/ 	.word	0x000002e0


	//----- nvinfo : EIATTR_CBANK_PARAM_SIZE
	.align		4
.L_33:
        /*005c*/ 	.byte	0x03, 0x19
        /*005e*/ 	.short	0x0018


	//----- nvinfo : EIATTR_PARAM_CBANK
	.align		4
        /*0060*/ 	.byte	0x04, 0x0a
        /*0062*/ 	.short	(.L_35 - .L_34)
	.align		4
.L_34:
        /*0064*/ 	.word	index@(.nv.constant0._Z15dotKnenel_opt_2PfS_S_)
        /*0068*/ 	.short	0x0380
        /*006a*/ 	.short	0x0018


	//----- nvinfo : EIATTR_SW_WAR
	.align		4
.L_35:
        /*006c*/ 	.byte	0x04, 0x36
        /*006e*/ 	.short	(.L_37 - .L_36)
.L_36:
        /*0070*/ 	.word	0x00000008
.L_37:


//--------------------- .nv.info._Z15dotKnenel_opt_1PfS_S_ --------------------------
	.section	.nv.info._Z15dotKnenel_opt_1PfS_S_,"",@"SHT_CUDA_INFO"
	.sectionflags	@""
	.align	4


	//----- nvinfo : EIATTR_CUDA_API_VERSION
	.align		4
        /*0000*/ 	.byte	0x04, 0x37
        /*0002*/ 	.short	(.L_39 - .L_38)
.L_38:
        /*0004*/ 	.word	0x00000082


	//----- nvinfo : EIATTR_KPARAM_INFO
	.align		4
.L_39:
        /*0008*/ 	.byte	0x04, 0x17
        /*000a*/ 	.short	(.L_41 - .L_40)
.L_40:
        /*000c*/ 	.word	0x00000000
        /*0010*/ 	.short	0x0002
        /*0012*/ 	.short	0x0010
        /*0014*/ 	.byte	0x00, 0xf5, 0x21, 0x00


	//----- nvinfo : EIATTR_KPARAM_INFO
	.align		4
.L_41:
        /*0018*/ 	.byte	0x04, 0x17
        /*001a*/ 	.short	(.L_43 - .L_42)
.L_42:
        /*001c*/ 	.word	0x00000000
        /*0020*/ 	.short	0x0001
        /*0022*/ 	.short	0x0008
        /*0024*/ 	.byte	0x00, 0xf5, 0x21, 0x00


	//----- nvinfo : EIATTR_KPARAM_INFO
	.align		4
.L_43:
        /*0028*/ 	.byte	0x04, 0x17
        /*002a*/ 	.short	(.L_45 - .L_44)
.L_44:
        /*002c*/ 	.word	0x00000000
        /*0030*/ 	.short	0x0000
        /*0032*/ 	.short	0x0000
        /*0034*/ 	.byte	0x00, 0xf5, 0x21, 0x00


	//----- nvinfo : EIATTR_SPARSE_MMA_MASK
	.align		4
.L_45:
        /*0038*/ 	.byte	0x03, 0x50
        /*003a*/ 	.short	0x0000


	//----- nvinfo : EIATTR_MAXREG_COUNT
	.align		4
        /*003c*/ 	.byte	0x03, 0x1b
        /*003e*/ 	.short	0x00ff


	//----- nvinfo : EIATTR_NUM_BARRIERS
	.align		4
        /*0040*/ 	.byte	0x02, 0x4c
        /*0042*/ 	.byte	0x01
	.zero		1


	//----- nvinfo : EIATTR_MERCURY_ISA_VERSION
	.align		4
        /*0044*/ 	.byte	0x03, 0x5f
        /*0046*/ 	.short	0x0101


	//----- nvinfo : EIATTR_VRC_CTA_INIT_COUNT
	.align		4
        /*0048*/ 	.byte	0x02, 0x4a
	.zero		1
	.zero		1


	//----- nvinfo : EIATTR_EXIT_INSTR_OFFSETS
	.align		4
        /*004c*/ 	.byte	0x04, 0x1c
        /*004e*/ 	.short	(.L_47 - .L_46)


	//   ....[0]....
.L_46:
        /*0050*/ 	.word	0x00000140


	//   ....[1]....
        /*0054*/ 	.word	0x00000270


	//   ....[2]....
        /*0058*/ 	.word	0x000002f0


	//----- nvinfo : EIATTR_CBANK_PARAM_SIZE
	.align		4
.L_47:
        /*005c*/ 	.byte	0x03, 0x19
        /*005e*/ 	.short	0x0018


	//----- nvinfo : EIATTR_PARAM_CBANK
	.align		4
        /*0060*/ 	.byte	0x04, 0x0a
        /*0062*/ 	.short	(.L_49 - .L_48)
	.align		4
.L_48:
        /*0064*/ 	.word	index@(.nv.constant0._Z15dotKnenel_opt_1PfS_S_)
        /*0068*/ 	.short	0x0380
        /*006a*/ 	.short	0x0018


	//----- nvinfo : EIATTR_SW_WAR
	.align		4
.L_49:
        /*006c*/ 	.byte	0x04, 0x36
        /*006e*/ 	.short	(.L_51 - .L_50)
.L_50:
        /*0070*/ 	.word	0x00000008
.L_51:


//--------------------- .nv.info._Z9dotKernelPfS_S_ --------------------------
	.section	.nv.info._Z9dotKernelPfS_S_,"",@"SHT_CUDA_INFO"
	.sectionflags	@""
	.align	4


	//----- nvinfo : EIATTR_CUDA_API_VERSION
	.align		4
        /*0000*/ 	.byte	0x04, 0x37
        /*0002*/ 	.short	(.L_53 - .L_52)
.L_52:
        /*0004*/ 	.word	0x00000082


	//----- nvinfo : EIATTR_KPARAM_INFO
	.align		4
.L_53:
        /*0008*/ 	.byte	0x04, 0x17
        /*000a*/ 	.short	(.L_55 - .L_54)
.L_54:
        /*000c*/ 	.word	0x00000000
        /*0010*/ 	.short	0x0002
        /*0012*/ 	.short	0x0010
        /*0014*/ 	.byte	0x00, 0xf5, 0x21, 0x00


	//----- nvinfo : EIATTR_KPARAM_INFO
	.align		4
.L_55:
        /*0018*/ 	.byte	0x04, 0x17
        /*001a*/ 	.short	(.L_57 - .L_56)
.L_56:
        /*001c*/ 	.word	0x00000000
        /*0020*/ 	.short	0x0001
        /*0022*/ 	.short	0x0008
        /*0024*/ 	.byte	0x00, 0xf5, 0x21, 0x00


	//----- nvinfo : EIATTR_KPARAM_INFO
	.align		4
.L_57:
        /*0028*/ 	.byte	0x04, 0x17
        /*002a*/ 	.short	(.L_59 - .L_58)
.L_58:
        /*002c*/ 	.word	0x00000000
        /*0030*/ 	.short	0x0000
        /*0032*/ 	.short	0x0000
        /*0034*/ 	.byte	0x00, 0xf5, 0x21, 0x00


	//----- nvinfo : EIATTR_SPARSE_MMA_MASK
	.align		4
.L_59:
        /*0038*/ 	.byte	0x03, 0x50
        /*003a*/ 	.short	0x0000


	//----- nvinfo : EIATTR_MAXREG_COUNT
	.align		4
        /*003c*/ 	.byte	0x03, 0x1b
        /*003e*/ 	.short	0x00ff


	//----- nvinfo : EIATTR_MERCURY_ISA_VERSION
	.align		4
        /*0040*/ 	.byte	0x03, 0x5f
        /*0042*/ 	.short	0x0101


	//----- nvinfo : EIATTR_VRC_CTA_INIT_COUNT
	.align		4
        /*0044*/ 	.byte	0x02, 0x4a
	.zero		1
	.zero		1


	//----- nvinfo : EIATTR_EXIT_INSTR_OFFSETS
	.align		4
        /*0048*/ 	.byte	0x04, 0x1c
        /*004a*/ 	.short	(.L_61 - .L_60)


	//   ....[0]....
.L_60:
        /*004c*/ 	.word	0x00000100


	//----- nvinfo : EIATTR_CBANK_PARAM_SIZE
	.align		4
.L_61:
        /*0050*/ 	.byte	0x03, 0x19
        /*0052*/ 	.short	0x0018


	//----- nvinfo : EIATTR_PARAM_CBANK
	.align		4
        /*0054*/ 	.byte	0x04, 0x0a
        /*0056*/ 	.short	(.L_63 - .L_62)
	.align		4
.L_62:
        /*0058*/ 	.word	index@(.nv.constant0._Z9dotKernelPfS_S_)
        /*005c*/ 	.short	0x0380
        /*005e*/ 	.short	0x0018


	//----- nvinfo : EIATTR_SW_WAR
	.align		4
.L_63:
        /*0060*/ 	.byte	0x04, 0x36
        /*0062*/ 	.short	(.L_65 - .L_64)
.L_64:
        /*0064*/ 	.word	0x00000008
.L_65:


//--------------------- .nv.info._Z9addKernelPiPKiS1_ --------------------------
	.section	.nv.info._Z9addKernelPiPKiS1_,"",@"SHT_CUDA_INFO"
	.sectionflags	@""
	.align	4


	//----- nvinfo : EIATTR_CUDA_API_VERSION
	.align		4
        /*0000*/ 	.byte	0x04, 0x37
        /*0002*/ 	.short	(.L_67 - .L_66)
.L_66:
        /*0004*/ 	.word	0x00000082


	//----- nvinfo : EIATTR_KPARAM_INFO
	.align		4
.L_67:
        /*0008*/ 	.byte	0x04, 0x17
        /*000a*/ 	.short	(.L_69 - .L_68)
.L_68:
        /*000c*/ 	.word	0x00000000
        /*0010*/ 	.short	0x0002
        /*0012*/ 	.short	0x0010
        /*0014*/ 	.byte	0x00, 0xf5, 0x21, 0x00


	//----- nvinfo : EIATTR_KPARAM_INFO
	.align		4
.L_69:
        /*0018*/ 	.byte	0x04, 0x17
        /*001a*/ 	.short	(.L_71 - .L_70)
.L_70:
        /*001c*/ 	.word	0x00000000
        /*0020*/ 	.short	0x0001
        /*0022*/ 	.short	0x0008
        /*0024*/ 	.byte	0x00, 0xf5, 0x21, 0x00


	//----- nvinfo : EIATTR_KPARAM_INFO
	.align		4
.L_71:
        /*0028*/ 	.byte	0x04, 0x17
        /*002a*/ 	.short	(.L_73 - .L_72)
.L_72:
        /*002c*/ 	.word	0x00000000
        /*0030*/ 	.short	0x0000
        /*0032*/ 	.short	0x0000
        /*0034*/ 	.byte	0x00, 0xf5, 0x21, 0x00


	//----- nvinfo : EIATTR_SPARSE_MMA_MASK
	.align		4
.L_73:
        /*0038*/ 	.byte	0x03, 0x50
        /*003a*/ 	.short	0x0000


	//----- nvinfo : EIATTR_MAXREG_COUNT
	.align		4
        /*003c*/ 	.byte	0x03, 0x1b
        /*003e*/ 	.short	0x00ff


	//----- nvinfo : EIATTR_MERCURY_ISA_VERSION
	.align		4
        /*0040*/ 	.byte	0x03, 0x5f
        /*0042*/ 	.short	0x0101


	//----- nvinfo : EIATTR_VRC_CTA_INIT_COUNT
	.align		4
        /*0044*/ 	.byte	0x02, 0x4a
	.zero		1
	.zero		1


	//----- nvinfo : EIATTR_EXIT_INSTR_OFFSETS
	.align		4
        /*0048*/ 	.byte	0x04, 0x1c
        /*004a*/ 	.short	(.L_75 - .L_74)


	//   ....[0]....
.L_74:
        /*004c*/ 	.word	0x000000d0


	//----- nvinfo : EIATTR_CBANK_PARAM_SIZE
	.align		4
.L_75:
        /*0050*/ 	.byte	0x03, 0x19
        /*0052*/ 	.short	0x0018


	//----- nvinfo : EIATTR_PARAM_CBANK
	.align		4
        /*0054*/ 	.byte	0x04, 0x0a
        /*0056*/ 	.short	(.L_77 - .L_76)
	.align		4
.L_76:
        /*0058*/ 	.word	index@(.nv.constant0._Z9addKernelPiPKiS1_)
        /*005c*/ 	.short	0x0380
        /*005e*/ 	.short	0x0018


	//----- nvinfo : EIATTR_SW_WAR
	.align		4
.L_77:
        /*0060*/ 	.byte	0x04, 0x36
        /*0062*/ 	.short	(.L_79 - .L_78)
.L_78:
        /*0064*/ 	.word	0x00000008
.L_79:


//--------------------- .nv.callgraph             --------------------------
	.section	.nv.callgraph,"",@"SHT_CUDA_CALLGRAPH"
	.align	4
	.sectionentsize	8
	.align		4
        /*0000*/ 	.word	0x00000000
	.align		4
        /*0004*/ 	.word	0xffffffff
	.align		4
        /*0008*/ 	.word	0x00000000
	.align		4
        /*000c*/ 	.word	0xfffffffe
	.align		4
        /*0010*/ 	.word	0x00000000
	.align		4
        /*0014*/ 	.word	0xfffffffd
	.align		4
        /*0018*/ 	.word	0x00000000
	.align		4
        /*001c*/ 	.word	0xfffffffc


//--------------------- .text._Z15dotKnenel_opt_2PfS_S_ --------------------------
	.section	.text._Z15dotKnenel_opt_2PfS_S_,"ax",@progbits
	.align	128
        .global         _Z15dotKnenel_opt_2PfS_S_
        .type           _Z15dotKnenel_opt_2PfS_S_,@function
        .size           _Z15dotKnenel_opt_2PfS_S_,(.L_x_8 - _Z15dotKnenel_opt_2PfS_S_)
        .other          _Z15dotKnenel_opt_2PfS_S_,@"STO_CUDA_ENTRY STV_DEFAULT"
_Z15dotKnenel_opt_2PfS_S_:
.text._Z15dotKnenel_opt_2PfS_S_:
[----:B------:R-:W-:Y:S01]  /*0000*/  LDC R1, c[0x0][0x37c] ;  /* 0x0000df00ff017b82 */ /* 0x000fe20000000800 */
[----:B------:R-:W0:Y:S07]  /*0010*/  S2R R6, SR_TID.X ;  /* 0x0000000000067919 */ /* 0x000e2e0000002100 */
[----:B------:R-:W0:Y:S01]  /*0020*/  S2UR UR4, SR_CTAID.X ;  /* 0x00000000000479c3 */ /* 0x000e220000002500 */
[----:B------:R-:W1:Y:S07]  /*0030*/  LDCU.64 UR8, c[0x0][0x358] ;  /* 0x00006b00ff0877ac */ /* 0x000e6e0008000a00 */
[----:B------:R-:W0:Y:S08]  /*0040*/  LDC R9, c[0x0][0x360] ;  /* 0x0000d800ff097b82 */ /* 0x000e300000000800 */
[----:B------:R-:W2:Y:S08]  /*0050*/  LDC.64 R2, c[0x0][0x388] ;  /* 0x0000e200ff027b82 */ /* 0x000eb00000000a00 */
[----:B------:R-:W3:Y:S01]  /*0060*/  LDC.64 R4, c[0x0][0x390] ;  /* 0x0000e400ff047b82 */ /* 0x000ee20000000a00 */
[----:B0-----:R-:W-:-:S04]  /*0070*/  IMAD R7, R9, UR4, R6 ;  /* 0x0000000409077c24 */ /* 0x001fc8000f8e0206 */
[----:B--2---:R-:W-:-:S06]  /*0080*/  IMAD.WIDE R2, R7, 0x4, R2 ;  /* 0x0000000407027825 */ /* 0x004fcc00078e0202 */
[----:B-1----:R-:W2:Y:S01]  /*0090*/  LDG.E R2, desc[UR8][R2.64] ;  /* 0x0000000802027981 */ /* 0x002ea2000c1e1900 */
[----:B---3--:R-:W-:-:S06]  /*00a0*/  IMAD.WIDE R4, R7, 0x4, R4 ;  /* 0x0000000407047825 */ /* 0x008fcc00078e0204 */
[----:B------:R-:W2:Y:S01]  /*00b0*/  LDG.E R5, desc[UR8][R4.64] ;  /* 0x0000000804057981 */ /* 0x000ea2000c1e1900 */
[----:B------:R-:W0:Y:S01]  /*00c0*/  S2UR UR5, SR_CgaCtaId ;  /* 0x00000000000579c3 */ /* 0x000e220000008800 */
[----:B------:R-:W-:Y:S01]  /*00d0*/  UMOV UR4, 0x400 ;  /* 0x0000040000047882 */ /* 0x000fe20000000000 */
[----:B------:R-:W-:Y:S01]  /*00e0*/  ISETP.GT.AND P0, PT, R7, 0xfffff, PT ;  /* 0x000fffff0700780c */ /* 0x000fe20003f04270 */
[----:B0-----:R-:W-:-:S06]  /*00f0*/  ULEA UR4, UR5, UR4, 0x18 ;  /* 0x0000000405047291 */ /* 0x001fcc000f8ec0ff */
[----:B------:R-:W-:Y:S01]  /*0100*/  LEA R7, R6, UR4, 0x2 ;  /* 0x0000000406077c11 */ /* 0x000fe2000f8e10ff */
[----:B--2---:R-:W-:-:S05]  /*0110*/  FMUL R0, R2, R5 ;  /* 0x0000000502007220 */ /* 0x004fca0000400000 */
[----:B------:R0:W-:Y:S01]  /*0120*/  STS [R7], R0 ;  /* 0x0000000007007388 */ /* 0x0001e20000000800 */
[----:B------:R-:W-:Y:S06]  /*0130*/  BAR.SYNC.DEFER_BLOCKING 0x0 ;  /* 0x0000000000007b1d */ /* 0x000fec0000010000 */
[----:B------:R-:W-:Y:S05]  /*0140*/  @P0 EXIT ;  /* 0x000000000000094d */ /* 0x000fea0003800000 */
[----:B------:R-:W-:Y:S02]  /*0150*/  ISETP.GE.U32.AND P1, PT, R9, 0x2, PT ;  /* 0x000000020900780c */ /* 0x000fe40003f26070 */
[----:B------:R-:W-:-:S11]  /*0160*/  ISETP.NE.AND P0, PT, R6, RZ, PT ;  /* 0x000000ff0600720c */ /* 0x000fd60003f05270 */
[----:B------:R-:W-:Y:S05]  /*0170*/  @!P1 BRA `(.L_x_0) ;  /* 0x00000000003c9947 */ /* 0x000fea0003800000 */
[----:B------:R-:W-:-:S05]  /*0180*/  UMOV UR5, 0x1 ;  /* 0x0000000100057882 */ /* 0x000fca0000000000 */
.L_x_1:
[----:B------:R-:W-:-:S06]  /*0190*/  USHF.L.U32 UR6, UR5, 0x1, URZ ;  /* 0x0000000105067899 */ /* 0x000fcc00080006ff */
[----:B------:R-:W-:-:S05]  /*01a0*/  IMAD R2, R6, UR6, RZ ;  /* 0x0000000606027c24 */ /* 0x000fca000f8e02ff */
[----:B------:R-:W-:-:S13]  /*01b0*/  ISETP.GE.U32.AND P1, PT, R2, R9, PT ;  /* 0x000000090200720c */ /* 0x000fda0003f26070 */
[C---:B0-----:R-:W-:Y:S01]  /*01c0*/  @!P1 VIADD R0, R2.reuse, UR5 ;  /* 0x0000000502009c36 */ /* 0x041fe20008000000 */
[----:B------:R-:W-:Y:S01]  /*01d0*/  @!P1 LEA R2, R2, UR4, 0x2 ;  /* 0x0000000402029c11 */ /* 0x000fe2000f8e10ff */
[----:B------:R-:W-:-:S03]  /*01e0*/  UMOV UR5, UR6 ;  /* 0x0000000600057c82 */ /* 0x000fc60008000000 */
[----:B------:R-:W-:Y:S01]  /*01f0*/  @!P1 LEA R0, R0, UR4, 0x2 ;  /* 0x0000000400009c11 */ /* 0x000fe2000f8e10ff */
[----:B------:R-:W-:Y:S05]  /*0200*/  @!P1 LDS R3, [R2] ;  /* 0x0000000002039984 */ /* 0x000fea0000000800 */
[----:B------:R-:W0:Y:S02]  /*0210*/  @!P1 LDS R0, [R0] ;  /* 0x0000000000009984 */ /* 0x000e240000000800 */
[----:B0-----:R-:W-:-:S05]  /*0220*/  @!P1 FADD R3, R0, R3 ;  /* 0x0000000300039221 */ /* 0x001fca0000000000 */
[----:B------:R1:W-:Y:S01]  /*0230*/  @!P1 STS [R2], R3 ;  /* 0x0000000302009388 */ /* 0x0003e20000000800 */
[----:B------:R-:W-:Y:S01]  /*0240*/  BAR.SYNC.DEFER_BLOCKING 0x0 ;  /* 0x0000000000007b1d */ /* 0x000fe20000010000 */
[----:B------:R-:W-:-:S13]  /*0250*/  ISETP.LE.U32.AND P1, PT, R9, UR6, PT ;  /* 0x0000000609007c0c */ /* 0x000fda000bf23070 */
[----:B-1----:R-:W-:Y:S05]  /*0260*/  @!P1 BRA `(.L_x_1) ;  /* 0xfffffffc00c89947 */ /* 0x002fea000383ffff */
.L_x_0:
[----:B------:R-:W-:Y:S05]  /*0270*/  @P0 EXIT ;  /* 0x000000000000094d */ /* 0x000fea0003800000 */
[----:B------:R-:W1:Y:S01]  /*0280*/  S2UR UR5, SR_CgaCtaId ;  /* 0x00000000000579c3 */ /* 0x000e620000008800 */
[----:B------:R-:W-:-:S07]  /*0290*/  UMOV UR4, 0x400 ;  /* 0x0000040000047882 */ /* 0x000fce0000000000 */
[----:B------:R-:W2:Y:S01]  /*02a0*/  LDC.64 R2, c[0x0][0x380] ;  /* 0x0000e000ff027b82 */ /* 0x000ea20000000a00 */
[----:B-1----:R-:W-:-:S09]  /*02b0*/  ULEA UR4, UR5, UR4, 0x18 ;  /* 0x0000000405047291 */ /* 0x002fd2000f8ec0ff */
[----:B------:R-:W2:Y:S04]  /*02c0*/  LDS R5, [UR4] ;  /* 0x00000004ff057984 */ /* 0x000ea80008000800 */
[----:B--2---:R-:W-:Y:S01]  /*02d0*/  REDG.E.ADD.F32.FTZ.RN.STRONG.GPU desc[UR8][R2.64], R5 ;  /* 0x00000005020079a6 */ /* 0x004fe2000c12f308 */
[----:B------:R-:W-:Y:S05]  /*02e0*/  EXIT ;  /* 0x000000000000794d */ /* 0x000fea0003800000 */
.L_x_2:
[----:B------:R-:W-:-:S00]  /*02f0*/  BRA `(.L_x_2) ;  /* 0xfffffffc00fc7947 */ /* 0x000fc0000383ffff */
[----:B------:R-:W-:-:S00]  /*0300*/  NOP ;  /* 0x0000000000007918 */ /* 0x000fc00000000000 */
[----:B------:R-:W-:-:S00]  /*0310*/  NOP ;  /* 0x0000000000007918 */ /* 0x000fc00000000000 */
[----:B------:R-:W-:-:S00]  /*0320*/  NOP ;  /* 0x0000000000007918 */ /* 0x000fc00000000000 */
[----:B------:R-:W-:-:S00]  /*0330*/  NOP ;  /* 0x0000000000007918 */ /* 0x000fc00000000000 */
[----:B------:R-:W-:-:S00]  /*0340*/  NOP ;  /* 0x0000000000007918 */ /* 0x000fc00000000000 */
[----:B------:R-:W-:-:S00]  /*0350*/  NOP ;  /* 0x0000000000007918 */ /* 0x000fc00000000000 */
[----:B------:R-:W-:-:S00]  /*0360*/  NOP ;  /* 0x0000000000007918 */ /* 0x000fc00000000000 */
[----:B------:R-:W-:-:S00]  /*0370*/  NOP ;  /* 0x0000000000007918 */ /* 0x000fc00000000000 */
.L_x_8:


//--------------------- .text._Z15dotKnenel_opt_1PfS_S_ --------------------------
	.section	.text._Z15dotKnenel_opt_1PfS_S_,"ax",@progbits
	.align	128
        .global         _Z15dotKnenel_opt_1PfS_S_
        .type           _Z15dotKnenel_opt_1PfS_S_,@function
        .size           _Z15dotKnenel_opt_1PfS_S_,(.L_x_9 - _Z15dotKnenel_opt_1PfS_S_)
        .other          _Z15dotKnenel_opt_1PfS_S_,@"STO_CUDA_ENTRY STV_DEFAULT"
_Z15dotKnenel_opt_1PfS_S_:
.text._Z15dotKnenel_opt_1PfS_S_:
[----:B------:R-:W-:Y:S01]  /*0000*/  LDC R1, c[0x0][0x37c] ;  /* 0x0000df00ff017b82 */ /* 0x000fe20000000800 */
[----:B------:R-:W0:Y:S07]  /*0010*/  S2R R6, SR_TID.X ;  /* 0x0000000000067919 */ /* 0x000e2e0000002100 */
[----:B------:R-:W1:Y:S01]  /*0020*/  LDC.64 R2, c[0x0][0x388] ;  /* 0x0000e200ff027b82 */ /* 0x000e620000000a00 */
[----:B------:R-:W0:Y:S01]  /*0030*/  LDCU UR7, c[0x0][0x360] ;  /* 0x00006c00ff0777ac */ /* 0x000e220008000800 */
[----:B------:R-:W0:Y:S01]  /*0040*/  S2R R9, SR_CTAID.X ;  /* 0x0000000000097919 */ /* 0x000e220000002500 */
[----:B------:R-:W2:Y:S05]  /*0050*/  LDCU.64 UR8, c[0x0][0x358] ;  /* 0x00006b00ff0877ac */ /* 0x000eaa0008000a00 */
[----:B------:R-:W3:Y:S01]  /*0060*/  LDC.64 R4, c[0x0][0x390] ;  /* 0x0000e400ff047b82 */ /* 0x000ee20000000a00 */
[----:B0-----:R-:W-:-:S04]  /*0070*/  IMAD R7, R9, UR7, R6 ;  /* 0x0000000709077c24 */ /* 0x001fc8000f8e0206 */
[----:B-1----:R-:W-:-:S04]  /*0080*/  IMAD.WIDE R2, R7, 0x4, R2 ;  /* 0x0000000407027825 */ /* 0x002fc800078e0202 */
[C---:B---3--:R-:W-:Y:S02]  /*0090*/  IMAD.WIDE R4, R7.reuse, 0x4, R4 ;  /* 0x0000000407047825 */ /* 0x048fe400078e0204 */
[----:B--2---:R-:W2:Y:S04]  /*00a0*/  LDG.E R2, desc[UR8][R2.64] ;  /* 0x0000000802027981 */ /* 0x004ea8000c1e1900 */
        /* <DEDUP_REMOVED lines=10> */
[----:B------:R-:W-:Y:S01]  /*0150*/  UISETP.GE.U32.AND UP0, UPT, UR7, 0x2, UPT ;  /* 0x000000020700788c */ /* 0x000fe2000bf06070 */
[----:B------:R-:W-:-:S08]  /*0160*/  ISETP.NE.AND P1, PT, R6, RZ, PT ;  /* 0x000000ff0600720c */ /* 0x000fd00003f25270 */
[----:B------:R-:W-:Y:S05]  /*0170*/  BRA.U !UP0, `(.L_x_3) ;  /* 0x00000001083c7547 */ /* 0x000fea000b800000 */
[----:B------:R-:W-:-:S05]  /*0180*/  UMOV UR5, 0x1 ;  /* 0x0000000100057882 */ /* 0x000fca0000000000 */
.L_x_4:
[----:B------:R-:W-:-:S04]  /*0190*/  USHF.L.U32 UR6, UR5, 0x1, URZ ;  /* 0x0000000105067899 */ /* 0x000fc800080006ff */
[----:B------:R-:W-:Y:S02]  /*01a0*/  UISETP.GE.U32.AND UP0, UPT, UR6, UR7, UPT ;  /* 0x000000070600728c */ /* 0x000fe4000bf06070 */
[----:B-1----:R-:W-:-:S05]  /*01b0*/  IMAD R2, R6, UR6, RZ ;  /* 0x0000000606027c24 */ /* 0x002fca000f8e02ff */
[----:B------:R-:W-:-:S13]  /*01c0*/  ISETP.GE.U32.AND P0, PT, R2, UR7, PT ;  /* 0x0000000702007c0c */ /* 0x000fda000bf06070 */
[C---:B0-----:R-:W-:Y:S01]  /*01d0*/  @!P0 IADD3 R0, PT, PT, R2.reuse, UR5, RZ ;  /* 0x0000000502008c10 */ /* 0x041fe2000fffe0ff */
[----:B------:R-:W-:Y:S01]  /*01e0*/  UMOV UR5, UR6 ;  /* 0x0000000600057c82 */ /* 0x000fe20008000000 */
[----:B------:R-:W-:Y:S02]  /*01f0*/  @!P0 LEA R2, R2, UR4, 0x2 ;  /* 0x0000000402028c11 */ /* 0x000fe4000f8e10ff */
[----:B------:R-:W-:-:S03]  /*0200*/  @!P0 LEA R0, R0, UR4, 0x2 ;  /* 0x0000000400008c11 */ /* 0x000fc6000f8e10ff */
[----:B------:R-:W-:Y:S04]  /*0210*/  @!P0 LDS R3, [R2] ;  /* 0x0000000002038984 */ /* 0x000fe80000000800 */
[----:B------:R-:W0:Y:S02]  /*0220*/  @!P0 LDS R0, [R0] ;  /* 0x0000000000008984 */ /* 0x000e240000000800 */
[----:B0-----:R-:W-:-:S05]  /*0230*/  @!P0 FADD R3, R0, R3 ;  /* 0x0000000300038221 */ /* 0x001fca0000000000 */
[----:B------:R1:W-:Y:S01]  /*0240*/  @!P0 STS [R2], R3 ;  /* 0x0000000302008388 */ /* 0x0003e20000000800 */
[----:B------:R-:W-:Y:S06]  /*0250*/  BAR.SYNC.DEFER_BLOCKING 0x0 ;  /* 0x0000000000007b1d */ /* 0x000fec0000010000 */
[----:B------:R-:W-:Y:S05]  /*0260*/  BRA.U !UP0, `(.L_x_4) ;  /* 0xfffffffd08c87547 */ /* 0x000fea000b83ffff */
.L_x_3:
[----:B------:R-:W-:Y:S05]  /*0270*/  @P1 EXIT ;  /* 0x000000000000194d */ /* 0x000fea0003800000 */
[----:B------:R-:W2:Y:S01]  /*0280*/  S2UR UR5, SR_CgaCtaId ;  /* 0x00000000000579c3 */ /* 0x000ea20000008800 */
[----:B------:R-:W-:-:S07]  /*0290*/  UMOV UR4, 0x400 ;  /* 0x0000040000047882 */ /* 0x000fce0000000000 */
[----:B-1----:R-:W1:Y:S01]  /*02a0*/  LDC.64 R2, c[0x0][0x380] ;  /* 0x0000e000ff027b82 */ /* 0x002e620000000a00 */
[----:B--2---:R-:W-:Y:S01]  /*02b0*/  ULEA UR4, UR5, UR4, 0x18 ;  /* 0x0000000405047291 */ /* 0x004fe2000f8ec0ff */
[----:B-1----:R-:W-:-:S08]  /*02c0*/  IMAD.WIDE.U32 R2, R9, 0x4, R2 ;  /* 0x0000000409027825 */ /* 0x002fd000078e0002 */
[----:B------:R-:W1:Y:S04]  /*02d0*/  LDS R5, [UR4] ;  /* 0x00000004ff057984 */ /* 0x000e680008000800 */
[----:B-1----:R-:W-:Y:S01]  /*02e0*/  STG.E desc[UR8][R2.64], R5 ;  /* 0x0000000502007986 */ /* 0x002fe2000c101908 */
[----:B------:R-:W-:Y:S05]  /*02f0*/  EXIT ;  /* 0x000000000000794d */ /* 0x000fea0003800000 */
.L_x_5:
        /* <DEDUP_REMOVED lines=16> */
.L_x_9:


//--------------------- .text._Z9dotKernelPfS_S_  --------------------------
	.section	.text._Z9dotKernelPfS_S_,"ax",@progbits
	.align	128
        .global         _Z9dotKernelPfS_S_
        .type           _Z9dotKernelPfS_S_,@function
        .size           _Z9dotKernelPfS_S_,(.L_x_10 - _Z9dotKernelPfS_S_)
        .other          _Z9dotKernelPfS_S_,@"STO_CUDA_ENTRY STV_DEFAULT"
_Z9dotKernelPfS_S_:
.text._Z9dotKernelPfS_S_:
[----:B------:R-:W-:Y:S01]  /*0000*/  LDC R1, c[0x0][0x37c] ;  /* 0x0000df00ff017b82 */ /* 0x000fe20000000800 */
[----:B------:R-:W0:Y:S07]  /*0010*/  S2R R0, SR_TID.X ;  /* 0x0000000000007919 */ /* 0x000e2e0000002100 */
[----:B------:R-:W0:Y:S01]  /*0020*/  S2UR UR6, SR_CTAID.X ;  /* 0x00000000000679c3 */ /* 0x000e220000002500 */
[----:B------:R-:W1:Y:S07]  /*0030*/  LDCU.64 UR4, c[0x0][0x358] ;  /* 0x00006b00ff0477ac */ /* 0x000e6e0008000a00 */
[----:B------:R-:W0:Y:S08]  /*0040*/  LDC R9, c[0x0][0x360] ;  /* 0x0000d800ff097b82 */ /* 0x000e300000000800 */
[----:B------:R-:W2:Y:S08]  /*0050*/  LDC.64 R2, c[0x0][0x388] ;  /* 0x0000e200ff027b82 */ /* 0x000eb00000000a00 */
[----:B------:R-:W3:Y:S01]  /*0060*/  LDC.64 R4, c[0x0][0x390] ;  /* 0x0000e400ff047b82 */ /* 0x000ee20000000a00 */
[----:B0-----:R-:W-:-:S07]  /*0070*/  IMAD R9, R9, UR6, R0 ;  /* 0x0000000609097c24 */ /* 0x001fce000f8e0200 */
[----:B------:R-:W0:Y:S01]  /*0080*/  LDC.64 R6, c[0x0][0x380] ;  /* 0x0000e000ff067b82 */ /* 0x000e220000000a00 */
[----:B--2---:R-:W-:-:S06]  /*0090*/  IMAD.WIDE R2, R9, 0x4, R2 ;  /* 0x0000000409027825 */ /* 0x004fcc00078e0202 */
[----:B-1----:R-:W2:Y:S01]  /*00a0*/  LDG.E R2, desc[UR4][R2.64] ;  /* 0x0000000402027981 */ /* 0x002ea2000c1e1900 */
[----:B---3--:R-:W-:-:S06]  /*00b0*/  IMAD.WIDE R4, R9, 0x4, R4 ;  /* 0x0000000409047825 */ /* 0x008fcc00078e0204 */
[----:B------:R-:W2:Y:S01]  /*00c0*/  LDG.E R5, desc[UR4][R4.64] ;  /* 0x0000000404057981 */ /* 0x000ea2000c1e1900 */
[----:B0-----:R-:W-:-:S04]  /*00d0*/  IMAD.WIDE R6, R9, 0x4, R6 ;  /* 0x0000000409067825 */ /* 0x001fc800078e0206 */
[----:B--2---:R-:W-:-:S05]  /*00e0*/  FMUL R9, R2, R5 ;  /* 0x0000000502097220 */ /* 0x004fca0000400000 */
[----:B------:R-:W-:Y:S01]  /*00f0*/  STG.E desc[UR4][R6.64], R9 ;  /* 0x0000000906007986 */ /* 0x000fe2000c101904 */
[----:B------:R-:W-:Y:S05]  /*0100*/  EXIT ;  /* 0x000000000000794d */ /* 0x000fea0003800000 */
.L_x_6:
        /* <DEDUP_REMOVED lines=15> */
.L_x_10:


//--------------------- .text._Z9addKernelPiPKiS1_ --------------------------
	.section	.text._Z9addKernelPiPKiS1_,"ax",@progbits
	.align	128
        .global         _Z9addKernelPiPKiS1_
        .type           _Z9addKernelPiPKiS1_,@function
        .size           _Z9addKernelPiPKiS1_,(.L_x_11 - _Z9addKernelPiPKiS1_)
        .other          _Z9addKernelPiPKiS1_,@"STO_CUDA_ENTRY STV_DEFAULT"
_Z9addKernelPiPKiS1_:
.text._Z9addKernelPiPKiS1_:
[----:B------:R-:W-:Y:S01]  /*0000*/  LDC R1, c[0x0][0x37c] ;  /* 0x0000df00ff017b82 */ /* 0x000fe20000000800 */
[----:B------:R-:W0:Y:S07]  /*0010*/  S2R R9, SR_TID.X ;  /* 0x0000000000097919 */ /* 0x000e2e0000002100 */
[----:B------:R-:W0:Y:S01]  /*0020*/  LDC.64 R2, c[0x0][0x388] ;  /* 0x0000e200ff027b82 */ /* 0x000e220000000a00 */
[----:B------:R-:W1:Y:S07]  /*0030*/  LDCU.64 UR4, c[0x0][0x358] ;  /* 0x00006b00ff0477ac */ /* 0x000e6e0008000a00 */
[----:B------:R-:W2:Y:S08]  /*0040*/  LDC.64 R4, c[0x0][0x390] ;  /* 0x0000e400ff047b82 */ /* 0x000eb00000000a00 */
[----:B------:R-:W3:Y:S01]  /*0050*/  LDC.64 R6, c[0x0][0x380] ;  /* 0x0000e000ff067b82 */ /* 0x000ee20000000a00 */
[----:B0-----:R-:W-:-:S04]  /*0060*/  IMAD.WIDE.U32 R2, R9, 0x4, R2 ;  /* 0x0000000409027825 */ /* 0x001fc800078e0002 */
[C---:B--2---:R-:W-:Y:S02]  /*0070*/  IMAD.WIDE.U32 R4, R9.reuse, 0x4, R4 ;  /* 0x0000000409047825 */ /* 0x044fe400078e0004 */
[----:B-1----:R-:W2:Y:S04]  /*0080*/  LDG.E R2, desc[UR4][R2.64] ;  /* 0x0000000402027981 */ /* 0x002ea8000c1e1900 */
[----:B------:R-:W2:Y:S01]  /*0090*/  LDG.E R5, desc[UR4][R4.64] ;  /* 0x0000000404057981 */ /* 0x000ea2000c1e1900 */
[----:B---3--:R-:W-:-:S04]  /*00a0*/  IMAD.WIDE.U32 R6, R9, 0x4, R6 ;  /* 0x0000000409067825 */ /* 0x008fc800078e0006 */
[----:B--2---:R-:W-:-:S05]  /*00b0*/  IMAD R9, R2, R5, RZ ;  /* 0x0000000502097224 */ /* 0x004fca00078e02ff */
[----:B------:R-:W-:Y:S01]  /*00c0*/  STG.E desc[UR4][R6.64], R9 ;  /* 0x0000000906007986 */ /* 0x000fe2000c101904 */
[----:B------:R-:W-:Y:S05]  /*00d0*/  EXIT ;  /* 0x000000000000794d */ /* 0x000fea0003800000 */
.L_x_7:
        /* <DEDUP_REMOVED lines=10> */
.L_x_11:


//--------------------- .nv.shared._Z15dotKnenel_opt_2PfS_S_ --------------------------
	.section	.nv.shared._Z15dotKnenel_opt_2PfS_S_,"aw",@nobits
	.sectionflags	@""
	.align	16
	.zero		1024


//--------------------- .nv.shared.reserved.0     --------------------------
	.section	.nv.shared.reserved.0,"aw",@nobits
	.weak		__nv_reservedSMEM_offset_0_alias
	.size		__nv_reservedSMEM_offset_0_alias, 0, 64
	.other		__nv_reservedSMEM_offset_0_alias,@"STO_CUDA_RESERVED_SHARED STV_DEFAULT"
__nv_reservedSMEM_offset_0_alias:
	.zero		0
	.zero		64


//--------------------- .nv.shared._Z15dotKnenel_opt_1PfS_S_ --------------------------
	.section	.nv.shared._Z15dotKnenel_opt_1PfS_S_,"aw",@nobits
	.sectionflags	@""
	.align	16
	.zero		1024


//--------------------- .nv.shared._Z9dotKernelPfS_S_ --------------------------
	.section	.nv.shared._Z9dotKernelPfS_S_,"aw",@nobits
	.sectionflags	@""
	.align	16
	.zero		1024


//--------------------- .nv.shared._Z9addKernelPiPKiS1_ --------------------------
	.section	.nv.shared._Z9addKernelPiPKiS1_,"aw",@nobits
	.sectionflags	@""
	.align	16
	.zero		1024


//--------------------- .nv.constant0._Z15dotKnenel_opt_2PfS_S_ --------------------------
	.section	.nv.constant0._Z15dotKnenel_opt_2PfS_S_,"a",@progbits
	.sectionflags	@""
	.align	4
.nv.constant0._Z15dotKnenel_opt_2PfS_S_:
	.zero		920


//--------------------- .nv.constant0._Z15dotKnenel_opt_1PfS_S_ --------------------------
	.section	.nv.constant0._Z15dotKnenel_opt_1PfS_S_,"a",@progbits
	.sectionflags	@""
	.align	4
.nv.constant0._Z15dotKnenel_opt_1PfS_S_:
	.zero		920


//--------------------- .nv.constant0._Z9dotKernelPfS_S_ --------------------------
	.section	.nv.constant0._Z9dotKernelPfS_S_,"a",@progbits
	.sectionflags	@""
	.align	4
.nv.constant0._Z9dotKernelPfS_S_:
	.zero		920


//--------------------- .nv.constant0._Z9addKernelPiPKiS1_ --------------------------
	.section	.nv.constant0._Z9addKernelPiPKiS1_,"a",@progbits
	.sectionflags	@""
	.align	4
.nv.constant0._Z9addKernelPiPKiS1_:
	.zero		920


//--------------------- SYMBOLS --------------------------

	.type		.nv.reservedSmem.offset0,@object
	.size		.nv.reservedSmem.offset0,0x4
	.type		.nv.reservedSmem.cap,@object
	.size		.nv.reservedSmem.cap,0x4
